//
// Generated by NVIDIA NVVM Compiler
//
// Compiler Build ID: CL-36424714
// Cuda compilation tools, release 13.0, V13.0.88
// Based on NVVM 20.0.0
//

.version 9.0
.target sm_100
.address_size 64

	// .globl	_Z7LaplacePfS_

.visible .entry _Z7LaplacePfS_(
	.param .u64 .ptr .align 1 _Z7LaplacePfS__param_0,
	.param .u64 .ptr .align 1 _Z7LaplacePfS__param_1
)
{
	.reg .pred 	%p<2>;
	.reg .b32 	%r<19>;
	.reg .b32 	%f<9>;
	.reg .b64 	%rd<15>;

	ld.param.u64 	%rd1, [_Z7LaplacePfS__param_0];
	ld.param.u64 	%rd2, [_Z7LaplacePfS__param_1];
	mov.u32 	%r2, %ctaid.x;
	mov.u32 	%r3, %ntid.x;
	mov.u32 	%r4, %tid.x;
	mad.lo.s32 	%r5, %r2, %r3, %r4;
	mov.u32 	%r6, %ctaid.y;
	mov.u32 	%r7, %ntid.y;
	mov.u32 	%r8, %tid.y;
	mad.lo.s32 	%r9, %r6, %r7, %r8;
	shl.b32 	%r11, %r9, 8;
	add.s32 	%r1, %r11, %r5;
	add.s32 	%r12, %r5, -1;
	add.s32 	%r13, %r9, -1;
	max.u32 	%r14, %r12, %r13;
	setp.gt.u32 	%p1, %r14, 253;
	@%p1 bra 	$L__BB0_2;
	add.s32 	%r15, %r1, -256;
	add.s32 	%r16, %r1, 256;
	add.s32 	%r17, %r1, -1;
	add.s32 	%r18, %r1, 1;
	cvta.to.global.u64 	%rd3, %rd1;
	cvta.to.global.u64 	%rd4, %rd2;
	mul.wide.u32 	%rd5, %r18, 4;
	add.s64 	%rd6, %rd3, %rd5;
	ld.global.f32 	%f1, [%rd6];
	mul.wide.u32 	%rd7, %r17, 4;
	add.s64 	%rd8, %rd3, %rd7;
	ld.global.f32 	%f2, [%rd8];
	add.f32 	%f3, %f1, %f2;
	mul.wide.u32 	%rd9, %r16, 4;
	add.s64 	%rd10, %rd3, %rd9;
	ld.global.f32 	%f4, [%rd10];
	add.f32 	%f5, %f3, %f4;
	mul.wide.u32 	%rd11, %r15, 4;
	add.s64 	%rd12, %rd3, %rd11;
	ld.global.f32 	%f6, [%rd12];
	add.f32 	%f7, %f5, %f6;
	mul.f32 	%f8, %f7, 0f3E800000;
	mul.wide.u32 	%rd13, %r1, 4;
	add.s64 	%rd14, %rd4, %rd13;
	st.global.f32 	[%rd14], %f8;
$L__BB0_2:
	ret;

}


// ===== COMPILED SASS (sm_100) =====

	.target	sm_100

	.elftype	@"ET_EXEC"


//--------------------- .note.nv.tkinfo           --------------------------
	.section	.note.nv.tkinfo,"",@"SHT_NOTE"
	.sectionflags	@"SHF_NOTE_NV_TKINFO"
	.tkinfo
        /*0018*/ 	.word	0x00000002
        /*0030*/ 	.string	""
        /*0030*/ 	.string	"ptxas"
        /*0030*/ 	.string	"Cuda compilation tools, release 13.0, V13.0.88"
        /*0030*/ 	.string	"Build cuda_13.0.r13.0/compiler.36424714_0"
        /*0030*/ 	.string	"-arch sm_100 -m 64 "



//--------------------- .note.nv.cuinfo           --------------------------
	.section	.note.nv.cuinfo,"",@"SHT_NOTE"
	.sectionflags	@"SHF_NOTE_NV_CUINFO"
        /*0018*/ 	.short	0x0002
        /*001a*/ 	.short	0x0064
        /*001c*/ 	.short	0x0082
	.zero		2


//--------------------- .nv.info                  --------------------------
	.section	.nv.info,"",@"SHT_CUDA_INFO"
	.align	4


	//----- nvinfo : EIATTR_REGCOUNT
	.align		4
        /*0000*/ 	.byte	0x04, 0x2f
        /*0002*/ 	.short	(.L_1 - .L_0)
	.align		4
.L_0:
        /*0004*/ 	.word	index@(_Z7LaplacePfS_)
        /*0008*/ 	.word	0x00000010


	//----- nvinfo : EIATTR_FRAME_SIZE
	.align		4
.L_1:
        /*000c*/ 	.byte	0x04, 0x11
        /*000e*/ 	.short	(.L_3 - .L_2)
	.align		4
.L_2:
        /*0010*/ 	.word	index@(_Z7LaplacePfS_)
        /*0014*/ 	.word	0x00000000


	//----- nvinfo : EIATTR_MIN_STACK_SIZE
	.align		4
.L_3:
        /*0018*/ 	.byte	0x04, 0x12
        /*001a*/ 	.short	(.L_5 - .L_4)
	.align		4
.L_4:
        /*001c*/ 	.word	index@(_Z7LaplacePfS_)
        /*0020*/ 	.word	0x00000000
.L_5:


//--------------------- .nv.compat                --------------------------
	.section	.nv.compat,"",@"SHT_CUDA_COMPAT_INFO"
	.align	4
        /*0000*/ 	.byte	0x02, 0x09, 0x00, 0x00, 0x02, 0x02, 0x01, 0x00, 0x02, 0x05, 0x05, 0x00, 0x03, 0x07, 0x01, 0x01
        /*0010*/ 	.byte	0x02, 0x03, 0x00, 0x00, 0x02, 0x06, 0x01, 0x00, 0x04, 0x0b, 0x08, 0x00, 0x09, 0x00, 0x00, 0x00
        /*0020*/ 	.byte	0x00, 0x00, 0x00, 0x00


//--------------------- .nv.info._Z7LaplacePfS_   --------------------------
	.section	.nv.info._Z7LaplacePfS_,"",@"SHT_CUDA_INFO"
	.sectionflags	@""
	.align	4


	//----- nvinfo : EIATTR_CUDA_API_VERSION
	.align		4
        /*0000*/ 	.byte	0x04, 0x37
        /*0002*/ 	.short	(.L_7 - .L_6)
.L_6:
        /*0004*/ 	.word	0x00000082


	//----- nvinfo : EIATTR_KPARAM_INFO
	.align		4
.L_7:
        /*0008*/ 	.byte	0x04, 0x17
        /*000a*/ 	.short	(.L_9 - .L_8)
.L_8:
        /*000c*/ 	.word	0x00000000
        /*0010*/ 	.short	0x0001
        /*0012*/ 	.short	0x0008
        /*0014*/ 	.byte	0x00, 0xf5, 0x21, 0x00


	//----- nvinfo : EIATTR_KPARAM_INFO
	.align		4
.L_9:
        /*0018*/ 	.byte	0x04, 0x17
        /*001a*/ 	.short	(.L_11 - .L_10)
.L_10:
        /*001c*/ 	.word	0x00000000
        /*0020*/ 	.short	0x0000
        /*0022*/ 	.short	0x0000
        /*0024*/ 	.byte	0x00, 0xf5, 0x21, 0x00


	//----- nvinfo : EIATTR_SPARSE_MMA_MASK
	.align		4
.L_11:
        /*0028*/ 	.byte	0x03, 0x50
        /*002a*/ 	.short	0x0000


	//----- nvinfo : EIATTR_MAXREG_COUNT
	.align		4
        /*002c*/ 	.byte	0x03, 0x1b
        /*002e*/ 	.short	0x00ff


	//----- nvinfo : EIATTR_MERCURY_ISA_VERSION
	.align		4
        /*0030*/ 	.byte	0x03, 0x5f
        /*0032*/ 	.short	0x0101


	//----- nvinfo : EIATTR_VRC_CTA_INIT_COUNT
	.align		4
        /*0034*/ 	.byte	0x02, 0x4a
	.zero		1
	.zero		1


	//----- nvinfo : EIATTR_EXIT_INSTR_OFFSETS
	.align		4
        /*0038*/ 	.byte	0x04, 0x1c
        /*003a*/ 	.short	(.L_13 - .L_12)


	//   ....[0]....
.L_12:
        /*003c*/ 	.word	0x000000c0


	//   ....[1]....
        /*0040*/ 	.word	0x00000230


	//----- nvinfo : EIATTR_CBANK_PARAM_SIZE
	.align		4
.L_13:
        /*0044*/ 	.byte	0x03, 0x19
        /*0046*/ 	.short	0x0010


	//----- nvinfo : EIATTR_PARAM_CBANK
	.align		4
        /*0048*/ 	.byte	0x04, 0x0a
        /*004a*/ 	.short	(.L_15 - .L_14)
	.align		4
.L_14:
        /*004c*/ 	.word	index@(.nv.constant0._Z7LaplacePfS_)
        /*0050*/ 	.short	0x0380
        /*0052*/ 	.short	0x0010


	//----- nvinfo : EIATTR_SW_WAR
	.align		4
.L_15:
        /*0054*/ 	.byte	0x04, 0x36
        /*0056*/ 	.short	(.L_17 - .L_16)
.L_16:
        /*0058*/ 	.word	0x00000008
.L_17:


//--------------------- .nv.callgraph             --------------------------
	.section	.nv.callgraph,"",@"SHT_CUDA_CALLGRAPH"
	.align	4
	.sectionentsize	8
	.align		4
        /*0000*/ 	.word	0x00000000
	.align		4
        /*0004*/ 	.word	0xffffffff
	.align		4
        /*0008*/ 	.word	0x00000000
	.align		4
        /*000c*/ 	.word	0xfffffffe
	.align		4
        /*0010*/ 	.word	0x00000000
	.align		4
        /*0014*/ 	.word	0xfffffffd
	.align		4
        /*0018*/ 	.word	0x00000000
	.align		4
        /*001c*/ 	.word	0xfffffffc


//--------------------- .text._Z7LaplacePfS_      --------------------------
	.section	.text._Z7LaplacePfS_,"ax",@progbits
	.align	128
        .global         _Z7LaplacePfS_
        .type           _Z7LaplacePfS_,@function
        .size           _Z7LaplacePfS_,(.L_x_1 - _Z7LaplacePfS_)
        .other          _Z7LaplacePfS_,@"STO_CUDA_ENTRY STV_DEFAULT"
_Z7LaplacePfS_:
.text._Z7LaplacePfS_:
[----:B------:R-:W-:Y:S01]  /*0000*/  LDC R1, c[0x0][0x37c] ;  /* 0x0000df00ff017b82 */ /* 0x000fe20000000800 */
[----:B------:R-:W0:Y:S07]  /*0010*/  S2R R2, SR_TID.Y ;  /* 0x0000000000027919 */ /* 0x000e2e0000002200 */
[----:B------:R-:W1:Y:S01]  /*0020*/  LDC R0, c[0x0][0x360] ;  /* 0x0000d800ff007b82 */ /* 0x000e620000000800 */
[----:B------:R-:W1:Y:S07]  /*0030*/  S2R R5, SR_TID.X ;  /* 0x0000000000057919 */ /* 0x000e6e0000002100 */
[----:B------:R-:W0:Y:S08]  /*0040*/  S2UR UR5, SR_CTAID.Y ;  /* 0x00000000000579c3 */ /* 0x000e300000002600 */
[----:B------:R-:W0:Y:S08]  /*0050*/  LDC R3, c[0x0][0x364] ;  /* 0x0000d900ff037b82 */ /* 0x000e300000000800 */
[----:B------:R-:W1:Y:S01]  /*0060*/  S2UR UR4, SR_CTAID.X ;  /* 0x00000000000479c3 */ /* 0x000e620000002500 */
[----:B0-----:R-:W-:-:S02]  /*0070*/  IMAD R3, R3, UR5, R2 ;  /* 0x0000000503037c24 */ /* 0x001fc4000f8e0202 */
[----:B-1----:R-:W-:-:S03]  /*0080*/  IMAD R0, R0, UR4, R5 ;  /* 0x0000000400007c24 */ /* 0x002fc6000f8e0205 */
[----:B------:R-:W-:-:S04]  /*0090*/  IADD3 R5, PT, PT, R3, -0x1, RZ ;  /* 0xffffffff03057810 */ /* 0x000fc80007ffe0ff */
[----:B------:R-:W-:-:S04]  /*00a0*/  VIADDMNMX.U32 R5, R0, 0xffffffff, R5, !PT ;  /* 0xffffffff00057846 */ /* 0x000fc80007800005 */
[----:B------:R-:W-:-:S13]  /*00b0*/  ISETP.GT.U32.AND P0, PT, R5, 0xfd, PT ;  /* 0x000000fd0500780c */ /* 0x000fda0003f04070 */
[----:B------:R-:W-:Y:S05]  /*00c0*/  @P0 EXIT ;  /* 0x000000000000094d */ /* 0x000fea0003800000 */
[----:B------:R-:W0:Y:S01]  /*00d0*/  LDC.64 R8, c[0x0][0x380] ;  /* 0x0000e000ff087b82 */ /* 0x000e220000000a00 */
[----:B------:R-:W1:Y:S01]  /*00e0*/  LDCU.64 UR4, c[0x0][0x358] ;  /* 0x00006b00ff0477ac */ /* 0x000e620008000a00 */
[----:B------:R-:W-:-:S04]  /*00f0*/  LEA R13, R3, R0, 0x8 ;  /* 0x00000000030d7211 */ /* 0x000fc800078e40ff */
[C---:B------:R-:W-:Y:S02]  /*0100*/  IADD3 R3, PT, PT, R13.reuse, 0x1, RZ ;  /* 0x000000010d037810 */ /* 0x040fe40007ffe0ff */
[C---:B------:R-:W-:Y:S02]  /*0110*/  IADD3 R5, PT, PT, R13.reuse, -0x1, RZ ;  /* 0xffffffff0d057810 */ /* 0x040fe40007ffe0ff */
[C---:B------:R-:W-:Y:S02]  /*0120*/  IADD3 R7, PT, PT, R13.reuse, 0x100, RZ ;  /* 0x000001000d077810 */ /* 0x040fe40007ffe0ff */
[----:B------:R-:W-:Y:S01]  /*0130*/  IADD3 R11, PT, PT, R13, -0x100, RZ ;  /* 0xffffff000d0b7810 */ /* 0x000fe20007ffe0ff */
[----:B0-----:R-:W-:-:S04]  /*0140*/  IMAD.WIDE.U32 R2, R3, 0x4, R8 ;  /* 0x0000000403027825 */ /* 0x001fc800078e0008 */
[--C-:B------:R-:W-:Y:S02]  /*0150*/  IMAD.WIDE.U32 R4, R5, 0x4, R8.reuse ;  /* 0x0000000405047825 */ /* 0x100fe400078e0008 */
[----:B-1----:R-:W2:Y:S02]  /*0160*/  LDG.E R2, desc[UR4][R2.64] ;  /* 0x0000000402027981 */ /* 0x002ea4000c1e1900 */
[--C-:B------:R-:W-:Y:S02]  /*0170*/  IMAD.WIDE.U32 R6, R7, 0x4, R8.reuse ;  /* 0x0000000407067825 */ /* 0x100fe400078e0008 */
[----:B------:R-:W2:Y:S02]  /*0180*/  LDG.E R5, desc[UR4][R4.64] ;  /* 0x0000000404057981 */ /* 0x000ea4000c1e1900 */
[----:B------:R-:W-:Y:S02]  /*0190*/  IMAD.WIDE.U32 R8, R11, 0x4, R8 ;  /* 0x000000040b087825 */ /* 0x000fe400078e0008 */
[----:B------:R-:W3:Y:S01]  /*01a0*/  LDG.E R7, desc[UR4][R6.64] ;  /* 0x0000000406077981 */ /* 0x000ee2000c1e1900 */
[----:B------:R-:W0:Y:S03]  /*01b0*/  LDC.64 R10, c[0x0][0x388] ;  /* 0x0000e200ff0a7b82 */ /* 0x000e260000000a00 */
[----:B------:R-:W4:Y:S01]  /*01c0*/  LDG.E R9, desc[UR4][R8.64] ;  /* 0x0000000408097981 */ /* 0x000f22000c1e1900 */
[----:B--2---:R-:W-:Y:S01]  /*01d0*/  FADD R0, R2, R5 ;  /* 0x0000000502007221 */ /* 0x004fe20000000000 */
[----:B0-----:R-:W-:-:S04]  /*01e0*/  IMAD.WIDE.U32 R2, R13, 0x4, R10 ;  /* 0x000000040d027825 */ /* 0x001fc800078e000a */
[----:B---3--:R-:W-:-:S04]  /*01f0*/  FADD R0, R0, R7 ;  /* 0x0000000700007221 */ /* 0x008fc80000000000 */
[----:B----4-:R-:W-:-:S04]  /*0200*/  FADD R0, R0, R9 ;  /* 0x0000000900007221 */ /* 0x010fc80000000000 */
[----:B------:R-:W-:-:S05]  /*0210*/  FMUL R11, R0, 0.25 ;  /* 0x3e800000000b7820 */ /* 0x000fca0000400000 */
[----:B------:R-:W-:Y:S01]  /*0220*/  STG.E desc[UR4][R2.64], R11 ;  /* 0x0000000b02007986 */ /* 0x000fe2000c101904 */
[----:B------:R-:W-:Y:S05]  /*0230*/  EXIT ;  /* 0x000000000000794d */ /* 0x000fea0003800000 */
.L_x_0:
[----:B------:R-:W-:-:S00]  /*0240*/  BRA `(.L_x_0) ;  /* 0xfffffffc00fc7947 */ /* 0x000fc0000383ffff */
[----:B------:R-:W-:-:S00]  /*0250*/  NOP ;  /* 0x0000000000007918 */ /* 0x000fc00000000000 */
        /* <DEDUP_REMOVED lines=10> */
.L_x_1:


//--------------------- .nv.shared.reserved.0     --------------------------
	.section	.nv.shared.reserved.0,"aw",@nobits
	.weak		__nv_reservedSMEM_offset_0_alias
	.size		__nv_reservedSMEM_offset_0_alias, 0, 64
	.other		__nv_reservedSMEM_offset_0_alias,@"STO_CUDA_RESERVED_SHARED STV_DEFAULT"
__nv_reservedSMEM_offset_0_alias:
	.zero		0
	.zero		64


//--------------------- .nv.constant0._Z7LaplacePfS_ --------------------------
	.section	.nv.constant0._Z7LaplacePfS_,"a",@progbits
	.sectionflags	@""
	.align	4
.nv.constant0._Z7LaplacePfS_:
	.zero		912


//--------------------- SYMBOLS --------------------------

	.type		.nv.reservedSmem.offset0,@object
	.size		.nv.reservedSmem.offset0,0x4
